//
// Generated by NVIDIA NVVM Compiler
//
// Compiler Build ID: CL-36424714
// Cuda compilation tools, release 13.0, V13.0.88
// Based on NVVM 20.0.0
//

.version 9.0
.target sm_100
.address_size 64

	// .globl	_Z16chainload_kernelP9CacheLinem
.global .align 8 .u64 list_pointer;

.visible .entry _Z16chainload_kernelP9CacheLinem(
	.param .u64 .ptr .align 1 _Z16chainload_kernelP9CacheLinem_param_0,
	.param .u64 _Z16chainload_kernelP9CacheLinem_param_1
)
{
	.reg .pred 	%p<10>;
	.reg .b64 	%rd<63>;

	ld.param.u64 	%rd62, [_Z16chainload_kernelP9CacheLinem_param_0];
	ld.param.u64 	%rd23, [_Z16chainload_kernelP9CacheLinem_param_1];
	setp.eq.s64 	%p1, %rd23, 0;
	@%p1 bra 	$L__BB0_12;
	and.b64  	%rd1, %rd23, 15;
	setp.lt.u64 	%p2, %rd23, 16;
	@%p2 bra 	$L__BB0_4;
	and.b64  	%rd52, %rd23, -16;
$L__BB0_3:
	.pragma "nounroll";
	ld.u64 	%rd25, [%rd62];
	ld.u64 	%rd26, [%rd25];
	ld.u64 	%rd27, [%rd26];
	ld.u64 	%rd28, [%rd27];
	ld.u64 	%rd29, [%rd28];
	ld.u64 	%rd30, [%rd29];
	ld.u64 	%rd31, [%rd30];
	ld.u64 	%rd32, [%rd31];
	ld.u64 	%rd33, [%rd32];
	ld.u64 	%rd34, [%rd33];
	ld.u64 	%rd35, [%rd34];
	ld.u64 	%rd36, [%rd35];
	ld.u64 	%rd37, [%rd36];
	ld.u64 	%rd38, [%rd37];
	ld.u64 	%rd39, [%rd38];
	ld.u64 	%rd62, [%rd39];
	add.s64 	%rd52, %rd52, -16;
	setp.ne.s64 	%p3, %rd52, 0;
	@%p3 bra 	$L__BB0_3;
$L__BB0_4:
	setp.eq.s64 	%p4, %rd1, 0;
	@%p4 bra 	$L__BB0_12;
	and.b64  	%rd9, %rd23, 7;
	setp.lt.u64 	%p5, %rd1, 8;
	@%p5 bra 	$L__BB0_7;
	ld.u64 	%rd41, [%rd62];
	ld.u64 	%rd42, [%rd41];
	ld.u64 	%rd43, [%rd42];
	ld.u64 	%rd44, [%rd43];
	ld.u64 	%rd45, [%rd44];
	ld.u64 	%rd46, [%rd45];
	ld.u64 	%rd47, [%rd46];
	ld.u64 	%rd62, [%rd47];
$L__BB0_7:
	setp.eq.s64 	%p6, %rd9, 0;
	@%p6 bra 	$L__BB0_12;
	and.b64  	%rd60, %rd23, 3;
	setp.lt.u64 	%p7, %rd9, 4;
	@%p7 bra 	$L__BB0_10;
	ld.u64 	%rd49, [%rd62];
	ld.u64 	%rd50, [%rd49];
	ld.u64 	%rd51, [%rd50];
	ld.u64 	%rd62, [%rd51];
$L__BB0_10:
	setp.eq.s64 	%p8, %rd60, 0;
	@%p8 bra 	$L__BB0_12;
$L__BB0_11:
	.pragma "nounroll";
	ld.u64 	%rd62, [%rd62];
	add.s64 	%rd60, %rd60, -1;
	setp.ne.s64 	%p9, %rd60, 0;
	@%p9 bra 	$L__BB0_11;
$L__BB0_12:
	st.global.u64 	[list_pointer], %rd62;
	ret;

}


// ===== COMPILED SASS (sm_100) =====

	.target	sm_100

	.elftype	@"ET_EXEC"


//--------------------- .note.nv.tkinfo           --------------------------
	.section	.note.nv.tkinfo,"",@"SHT_NOTE"
	.sectionflags	@"SHF_NOTE_NV_TKINFO"
	.tkinfo
        /*0018*/ 	.word	0x00000002
        /*0030*/ 	.string	""
        /*0030*/ 	.string	"ptxas"
        /*0030*/ 	.string	"Cuda compilation tools, release 13.0, V13.0.88"
        /*0030*/ 	.string	"Build cuda_13.0.r13.0/compiler.36424714_0"
        /*0030*/ 	.string	"-arch sm_100 -m 64 "



//--------------------- .note.nv.cuinfo           --------------------------
	.section	.note.nv.cuinfo,"",@"SHT_NOTE"
	.sectionflags	@"SHF_NOTE_NV_CUINFO"
        /*0018*/ 	.short	0x0002
        /*001a*/ 	.short	0x0064
        /*001c*/ 	.short	0x0082
	.zero		2


//--------------------- .nv.info                  --------------------------
	.section	.nv.info,"",@"SHT_CUDA_INFO"
	.align	4


	//----- nvinfo : EIATTR_REGCOUNT
	.align		4
        /*0000*/ 	.byte	0x04, 0x2f
        /*0002*/ 	.short	(.L_2 - .L_1)
	.align		4
.L_1:
        /*0004*/ 	.word	index@(_Z16chainload_kernelP9CacheLinem)
        /*0008*/ 	.word	0x00000018


	//----- nvinfo : EIATTR_FRAME_SIZE
	.align		4
.L_2:
        /*000c*/ 	.byte	0x04, 0x11
        /*000e*/ 	.short	(.L_4 - .L_3)
	.align		4
.L_3:
        /*0010*/ 	.word	index@(_Z16chainload_kernelP9CacheLinem)
        /*0014*/ 	.word	0x00000000


	//----- nvinfo : EIATTR_MIN_STACK_SIZE
	.align		4
.L_4:
        /*0018*/ 	.byte	0x04, 0x12
        /*001a*/ 	.short	(.L_6 - .L_5)
	.align		4
.L_5:
        /*001c*/ 	.word	index@(_Z16chainload_kernelP9CacheLinem)
        /*0020*/ 	.word	0x00000000
.L_6:


//--------------------- .nv.compat                --------------------------
	.section	.nv.compat,"",@"SHT_CUDA_COMPAT_INFO"
	.align	4
        /*0000*/ 	.byte	0x02, 0x09, 0x00, 0x00, 0x02, 0x02, 0x01, 0x00, 0x02, 0x05, 0x05, 0x00, 0x03, 0x07, 0x01, 0x01
        /*0010*/ 	.byte	0x02, 0x03, 0x00, 0x00, 0x02, 0x06, 0x01, 0x00, 0x04, 0x0b, 0x08, 0x00, 0x09, 0x00, 0x00, 0x00
        /*0020*/ 	.byte	0x00, 0x00, 0x00, 0x00


//--------------------- .nv.info._Z16chainload_kernelP9CacheLinem --------------------------
	.section	.nv.info._Z16chainload_kernelP9CacheLinem,"",@"SHT_CUDA_INFO"
	.sectionflags	@""
	.align	4


	//----- nvinfo : EIATTR_CUDA_API_VERSION
	.align		4
        /*0000*/ 	.byte	0x04, 0x37
        /*0002*/ 	.short	(.L_8 - .L_7)
.L_7:
        /*0004*/ 	.word	0x00000082


	//----- nvinfo : EIATTR_KPARAM_INFO
	.align		4
.L_8:
        /*0008*/ 	.byte	0x04, 0x17
        /*000a*/ 	.short	(.L_10 - .L_9)
.L_9:
        /*000c*/ 	.word	0x00000000
        /*0010*/ 	.short	0x0001
        /*0012*/ 	.short	0x0008
        /*0014*/ 	.byte	0x00, 0xf0, 0x21, 0x00


	//----- nvinfo : EIATTR_KPARAM_INFO
	.align		4
.L_10:
        /*0018*/ 	.byte	0x04, 0x17
        /*001a*/ 	.short	(.L_12 - .L_11)
.L_11:
        /*001c*/ 	.word	0x00000000
        /*0020*/ 	.short	0x0000
        /*0022*/ 	.short	0x0000
        /*0024*/ 	.byte	0x00, 0xf5, 0x21, 0x00


	//----- nvinfo : EIATTR_SPARSE_MMA_MASK
	.align		4
.L_12:
        /*0028*/ 	.byte	0x03, 0x50
        /*002a*/ 	.short	0x0000


	//----- nvinfo : EIATTR_MAXREG_COUNT
	.align		4
        /*002c*/ 	.byte	0x03, 0x1b
        /*002e*/ 	.short	0x00ff


	//----- nvinfo : EIATTR_MERCURY_ISA_VERSION
	.align		4
        /*0030*/ 	.byte	0x03, 0x5f
        /*0032*/ 	.short	0x0101


	//----- nvinfo : EIATTR_VRC_CTA_INIT_COUNT
	.align		4
        /*0034*/ 	.byte	0x02, 0x4a
	.zero		1
	.zero		1


	//----- nvinfo : EIATTR_EXIT_INSTR_OFFSETS
	.align		4
        /*0038*/ 	.byte	0x04, 0x1c
        /*003a*/ 	.short	(.L_14 - .L_13)


	//   ....[0]....
.L_13:
        /*003c*/ 	.word	0x00000490


	//----- nvinfo : EIATTR_CBANK_PARAM_SIZE
	.align		4
.L_14:
        /*0040*/ 	.byte	0x03, 0x19
        /*0042*/ 	.short	0x0010


	//----- nvinfo : EIATTR_PARAM_CBANK
	.align		4
        /*0044*/ 	.byte	0x04, 0x0a
        /*0046*/ 	.short	(.L_16 - .L_15)
	.align		4
.L_15:
        /*0048*/ 	.word	index@(.nv.constant0._Z16chainload_kernelP9CacheLinem)
        /*004c*/ 	.short	0x0380
        /*004e*/ 	.short	0x0010


	//----- nvinfo : EIATTR_SW_WAR
	.align		4
.L_16:
        /*0050*/ 	.byte	0x04, 0x36
        /*0052*/ 	.short	(.L_18 - .L_17)
.L_17:
        /*0054*/ 	.word	0x00000008
.L_18:


//--------------------- .nv.callgraph             --------------------------
	.section	.nv.callgraph,"",@"SHT_CUDA_CALLGRAPH"
	.align	4
	.sectionentsize	8
	.align		4
        /*0000*/ 	.word	0x00000000
	.align		4
        /*0004*/ 	.word	0xffffffff
	.align		4
        /*0008*/ 	.word	0x00000000
	.align		4
        /*000c*/ 	.word	0xfffffffe
	.align		4
        /*0010*/ 	.word	0x00000000
	.align		4
        /*0014*/ 	.word	0xfffffffd
	.align		4
        /*0018*/ 	.word	0x00000000
	.align		4
        /*001c*/ 	.word	0xfffffffc


//--------------------- .nv.constant4             --------------------------
	.section	.nv.constant4,"a",@progbits
	.align	8
	.align		8
.nv.constant4:
        /*0000*/ 	.dword	list_pointer


//--------------------- .text._Z16chainload_kernelP9CacheLinem --------------------------
	.section	.text._Z16chainload_kernelP9CacheLinem,"ax",@progbits
	.align	128
        .global         _Z16chainload_kernelP9CacheLinem
        .type           _Z16chainload_kernelP9CacheLinem,@function
        .size           _Z16chainload_kernelP9CacheLinem,(.L_x_6 - _Z16chainload_kernelP9CacheLinem)
        .other          _Z16chainload_kernelP9CacheLinem,@"STO_CUDA_ENTRY STV_DEFAULT"
_Z16chainload_kernelP9CacheLinem:
.text._Z16chainload_kernelP9CacheLinem:
[----:B------:R-:W-:Y:S08]  /*0000*/  LDC R1, c[0x0][0x37c] ;  /* 0x0000df00ff017b82 */ /* 0x000ff00000000800 */
[----:B------:R-:W0:Y:S01]  /*0010*/  LDC.64 R2, c[0x0][0x388] ;  /* 0x0000e200ff027b82 */ /* 0x000e220000000a00 */
[----:B------:R-:W1:Y:S01]  /*0020*/  LDCU.64 UR6, c[0x0][0x380] ;  /* 0x00007000ff0677ac */ /* 0x000e620008000a00 */
[----:B------:R-:W2:Y:S01]  /*0030*/  LDCU.64 UR4, c[0x0][0x358] ;  /* 0x00006b00ff0477ac */ /* 0x000ea20008000a00 */
[----:B-1----:R-:W-:-:S02]  /*0040*/  IMAD.U32 R4, RZ, RZ, UR6 ;  /* 0x00000006ff047e24 */ /* 0x002fc4000f8e00ff */
[----:B------:R-:W-:Y:S01]  /*0050*/  IMAD.U32 R5, RZ, RZ, UR7 ;  /* 0x00000007ff057e24 */ /* 0x000fe2000f8e00ff */
[----:B0-----:R-:W-:-:S04]  /*0060*/  ISETP.NE.U32.AND P0, PT, R2, RZ, PT ;  /* 0x000000ff0200720c */ /* 0x001fc80003f05070 */
[----:B------:R-:W-:-:S13]  /*0070*/  ISETP.NE.AND.EX P0, PT, R3, RZ, PT, P0 ;  /* 0x000000ff0300720c */ /* 0x000fda0003f05300 */
[----:B--2---:R-:W-:Y:S05]  /*0080*/  @!P0 BRA `(.L_x_0) ;  /* 0x0000000000f88947 */ /* 0x004fea0003800000 */
[C---:B------:R-:W-:Y:S02]  /*0090*/  ISETP.GE.U32.AND P0, PT, R2.reuse, 0x10, PT ;  /* 0x000000100200780c */ /* 0x040fe40003f06070 */
[----:B------:R-:W-:Y:S02]  /*00a0*/  LOP3.LUT R16, R2, 0xf, RZ, 0xc0, !PT ;  /* 0x0000000f02107812 */ /* 0x000fe400078ec0ff */
[----:B------:R-:W-:Y:S02]  /*00b0*/  ISETP.GE.U32.AND.EX P0, PT, R3, RZ, PT, P0 ;  /* 0x000000ff0300720c */ /* 0x000fe40003f06100 */
[----:B------:R-:W-:-:S04]  /*00c0*/  ISETP.NE.U32.AND P1, PT, R16, RZ, PT ;  /* 0x000000ff1000720c */ /* 0x000fc80003f25070 */
[----:B------:R-:W-:-:S07]  /*00d0*/  ISETP.NE.AND.EX P1, PT, RZ, RZ, PT, P1 ;  /* 0x000000ffff00720c */ /* 0x000fce0003f25310 */
[----:B------:R-:W-:Y:S06]  /*00e0*/  @!P0 BRA `(.L_x_1) ;  /* 0x00000000005c8947 */ /* 0x000fec0003800000 */
[----:B------:R-:W0:Y:S01]  /*00f0*/  LDC R3, c[0x0][0x38c] ;  /* 0x0000e300ff037b82 */ /* 0x000e220000000800 */
[----:B------:R-:W-:-:S07]  /*0100*/  LOP3.LUT R0, R2, 0xfffffff0, RZ, 0xc0, !PT ;  /* 0xfffffff002007812 */ /* 0x000fce00078ec0ff */
.L_x_2:
[----:B-----5:R-:W2:Y:S04]  /*0110*/  LD.E.64 R4, desc[UR4][R4.64] ;  /* 0x0000000404047980 */ /* 0x020ea8000c101b00 */
[----:B--2---:R-:W2:Y:S04]  /*0120*/  LD.E.64 R6, desc[UR4][R4.64] ;  /* 0x0000000404067980 */ /* 0x004ea8000c101b00 */
        /* <DEDUP_REMOVED lines=11> */
[----:B-12---:R-:W2:Y:S01]  /*01e0*/  LD.E.64 R20, desc[UR4][R18.64] ;  /* 0x0000000412147980 */ /* 0x006ea2000c101b00 */
[----:B------:R-:W-:-:S04]  /*01f0*/  IADD3 R0, P0, PT, R0, -0x10, RZ ;  /* 0xfffffff000007810 */ /* 0x000fc80007f1e0ff */
[----:B0-----:R-:W-:Y:S02]  /*0200*/  IADD3.X R3, PT, PT, R3, -0x1, RZ, P0, !PT ;  /* 0xffffffff03037810 */ /* 0x001fe400007fe4ff */
[----:B------:R-:W-:-:S04]  /*0210*/  ISETP.NE.U32.AND P0, PT, R0, RZ, PT ;  /* 0x000000ff0000720c */ /* 0x000fc80003f05070 */
[----:B------:R-:W-:Y:S01]  /*0220*/  ISETP.NE.AND.EX P0, PT, R3, RZ, PT, P0 ;  /* 0x000000ff0300720c */ /* 0x000fe20003f05300 */
[----:B--2---:R-:W2:Y:S04]  /*0230*/  LD.E.64 R20, desc[UR4][R20.64] ;  /* 0x0000000414147980 */ /* 0x004ea8000c101b00 */
[----:B--2---:R1:W5:Y:S08]  /*0240*/  LD.E.64 R4, desc[UR4][R20.64] ;  /* 0x0000000414047980 */ /* 0x004370000c101b00 */
[----:B------:R-:W-:Y:S05]  /*0250*/  @P0 BRA `(.L_x_2) ;  /* 0xfffffffc00ac0947 */ /* 0x000fea000383ffff */
.L_x_1:
[----:B------:R-:W-:Y:S05]  /*0260*/  @!P1 BRA `(.L_x_0) ;  /* 0x0000000000809947 */ /* 0x000fea0003800000 */
[----:B------:R-:W-:Y:S02]  /*0270*/  ISETP.GE.U32.AND P0, PT, R16, 0x8, PT ;  /* 0x000000081000780c */ /* 0x000fe40003f06070 */
[----:B------:R-:W-:Y:S02]  /*0280*/  LOP3.LUT R0, R2, 0x7, RZ, 0xc0, !PT ;  /* 0x0000000702007812 */ /* 0x000fe400078ec0ff */
[----:B------:R-:W-:Y:S02]  /*0290*/  ISETP.GE.U32.AND.EX P0, PT, RZ, RZ, PT, P0 ;  /* 0x000000ffff00720c */ /* 0x000fe40003f06100 */
[----:B------:R-:W-:-:S04]  /*02a0*/  ISETP.NE.U32.AND P1, PT, R0, RZ, PT ;  /* 0x000000ff0000720c */ /* 0x000fc80003f25070 */
[----:B------:R-:W-:-:S07]  /*02b0*/  ISETP.NE.AND.EX P1, PT, RZ, RZ, PT, P1 ;  /* 0x000000ffff00720c */ /* 0x000fce0003f25310 */
[----:B------:R-:W-:Y:S06]  /*02c0*/  @!P0 BRA `(.L_x_3) ;  /* 0x0000000000208947 */ /* 0x000fec0003800000 */
[----:B-----5:R-:W2:Y:S04]  /*02d0*/  LD.E.64 R6, desc[UR4][R4.64] ;  /* 0x0000000404067980 */ /* 0x020ea8000c101b00 */
[----:B--2---:R-:W2:Y:S04]  /*02e0*/  LD.E.64 R6, desc[UR4][R6.64] ;  /* 0x0000000406067980 */ /* 0x004ea8000c101b00 */
[----:B--2---:R-:W2:Y:S04]  /*02f0*/  LD.E.64 R8, desc[UR4][R6.64] ;  /* 0x0000000406087980 */ /* 0x004ea8000c101b00 */
[----:B--2---:R-:W2:Y:S04]  /*0300*/  LD.E.64 R8, desc[UR4][R8.64] ;  /* 0x0000000408087980 */ /* 0x004ea8000c101b00 */
[----:B--2---:R-:W2:Y:S04]  /*0310*/  LD.E.64 R10, desc[UR4][R8.64] ;  /* 0x00000004080a7980 */ /* 0x004ea8000c101b00 */
[----:B--2---:R-:W2:Y:S04]  /*0320*/  LD.E.64 R10, desc[UR4][R10.64] ;  /* 0x000000040a0a7980 */ /* 0x004ea8000c101b00 */
[----:B--2---:R-:W2:Y:S04]  /*0330*/  LD.E.64 R12, desc[UR4][R10.64] ;  /* 0x000000040a0c7980 */ /* 0x004ea8000c101b00 */
[----:B--2---:R0:W5:Y:S02]  /*0340*/  LD.E.64 R4, desc[UR4][R12.64] ;  /* 0x000000040c047980 */ /* 0x004164000c101b00 */
.L_x_3:
[----:B------:R-:W-:Y:S05]  /*0350*/  @!P1 BRA `(.L_x_0) ;  /* 0x0000000000449947 */ /* 0x000fea0003800000 */
[----:B------:R-:W-:-:S04]  /*0360*/  ISETP.GE.U32.AND P0, PT, R0, 0x4, PT ;  /* 0x000000040000780c */ /* 0x000fc80003f06070 */
[----:B------:R-:W-:-:S13]  /*0370*/  ISETP.GE.U32.AND.EX P0, PT, RZ, RZ, PT, P0 ;  /* 0x000000ffff00720c */ /* 0x000fda0003f06100 */
[----:B-----5:R-:W2:Y:S04]  /*0380*/  @P0 LD.E.64 R6, desc[UR4][R4.64] ;  /* 0x0000000404060980 */ /* 0x020ea8000c101b00 */
[----:B--2---:R-:W2:Y:S01]  /*0390*/  @P0 LD.E.64 R6, desc[UR4][R6.64] ;  /* 0x0000000406060980 */ /* 0x004ea2000c101b00 */
[----:B------:R-:W-:-:S03]  /*03a0*/  LOP3.LUT R2, R2, 0x3, RZ, 0xc0, !PT ;  /* 0x0000000302027812 */ /* 0x000fc600078ec0ff */
[----:B--2---:R-:W2:Y:S01]  /*03b0*/  @P0 LD.E.64 R8, desc[UR4][R6.64] ;  /* 0x0000000406080980 */ /* 0x004ea2000c101b00 */
[----:B------:R-:W-:-:S03]  /*03c0*/  IMAD.MOV.U32 R0, RZ, RZ, RZ ;  /* 0x000000ffff007224 */ /* 0x000fc600078e00ff */
[----:B--2---:R2:W5:Y:S01]  /*03d0*/  @P0 LD.E.64 R4, desc[UR4][R8.64] ;  /* 0x0000000408040980 */ /* 0x004562000c101b00 */
[----:B------:R-:W-:-:S04]  /*03e0*/  ISETP.NE.U32.AND P0, PT, R2, RZ, PT ;  /* 0x000000ff0200720c */ /* 0x000fc80003f05070 */
[----:B------:R-:W-:-:S13]  /*03f0*/  ISETP.NE.AND.EX P0, PT, R0, RZ, PT, P0 ;  /* 0x000000ff0000720c */ /* 0x000fda0003f05300 */
[----:B--2---:R-:W-:Y:S05]  /*0400*/  @!P0 BRA `(.L_x_0) ;  /* 0x0000000000188947 */ /* 0x004fea0003800000 */
.L_x_4:
[----:B------:R-:W-:Y:S01]  /*0410*/  IADD3 R2, P0, PT, R2, -0x1, RZ ;  /* 0xffffffff02027810 */ /* 0x000fe20007f1e0ff */
[----:B-----5:R-:W5:Y:S03]  /*0420*/  LD.E.64 R4, desc[UR4][R4.64] ;  /* 0x0000000404047980 */ /* 0x020f66000c101b00 */
[----:B------:R-:W-:Y:S02]  /*0430*/  IADD3.X R0, PT, PT, R0, -0x1, RZ, P0, !PT ;  /* 0xffffffff00007810 */ /* 0x000fe400007fe4ff */
[----:B------:R-:W-:-:S04]  /*0440*/  ISETP.NE.U32.AND P0, PT, R2, RZ, PT ;  /* 0x000000ff0200720c */ /* 0x000fc80003f05070 */
[----:B------:R-:W-:-:S13]  /*0450*/  ISETP.NE.AND.EX P0, PT, R0, RZ, PT, P0 ;  /* 0x000000ff0000720c */ /* 0x000fda0003f05300 */
[----:B------:R-:W-:Y:S05]  /*0460*/  @P0 BRA `(.L_x_4) ;  /* 0xfffffffc00e80947 */ /* 0x000fea000383ffff */
.L_x_0:
[----:B------:R-:W2:Y:S02]  /*0470*/  LDC.64 R2, c[0x4][RZ] ;  /* 0x01000000ff027b82 */ /* 0x000ea40000000a00 */
[----:B--2--5:R-:W-:Y:S01]  /*0480*/  STG.E.64 desc[UR4][R2.64], R4 ;  /* 0x0000000402007986 */ /* 0x024fe2000c101b04 */
[----:B------:R-:W-:Y:S05]  /*0490*/  EXIT ;  /* 0x000000000000794d */ /* 0x000fea0003800000 */
.L_x_5:
[----:B------:R-:W-:-:S00]  /*04a0*/  BRA `(.L_x_5) ;  /* 0xfffffffc00fc7947 */ /* 0x000fc0000383ffff */
[----:B------:R-:W-:-:S00]  /*04b0*/  NOP ;  /* 0x0000000000007918 */ /* 0x000fc00000000000 */
        /* <DEDUP_REMOVED lines=12> */
.L_x_6:


//--------------------- .nv.shared.reserved.0     --------------------------
	.section	.nv.shared.reserved.0,"aw",@nobits
	.weak		__nv_reservedSMEM_offset_0_alias
	.size		__nv_reservedSMEM_offset_0_alias, 0, 64
	.other		__nv_reservedSMEM_offset_0_alias,@"STO_CUDA_RESERVED_SHARED STV_DEFAULT"
__nv_reservedSMEM_offset_0_alias:
	.zero		0
	.zero		64


//--------------------- .nv.global                --------------------------
	.section	.nv.global,"aw",@nobits
	.align	8
.nv.global:
	.type		list_pointer,@object
	.size		list_pointer,(.L_0 - list_pointer)
list_pointer:
	.zero		8
.L_0:


//--------------------- .nv.constant0._Z16chainload_kernelP9CacheLinem --------------------------
	.section	.nv.constant0._Z16chainload_kernelP9CacheLinem,"a",@progbits
	.sectionflags	@""
	.align	4
.nv.constant0._Z16chainload_kernelP9CacheLinem:
	.zero		912


//--------------------- SYMBOLS --------------------------

	.type		.nv.reservedSmem.offset0,@object
	.size		.nv.reservedSmem.offset0,0x4
